//
// Generated by NVIDIA NVVM Compiler
//
// Compiler Build ID: CL-36424714
// Cuda compilation tools, release 13.0, V13.0.88
// Based on NVVM 20.0.0
//

.version 9.0
.target sm_100
.address_size 64

	// .globl	_Z17gemm_naive_kernelPfS_S_i

.visible .entry _Z17gemm_naive_kernelPfS_S_i(
	.param .u64 .ptr .align 1 _Z17gemm_naive_kernelPfS_S_i_param_0,
	.param .u64 .ptr .align 1 _Z17gemm_naive_kernelPfS_S_i_param_1,
	.param .u64 .ptr .align 1 _Z17gemm_naive_kernelPfS_S_i_param_2,
	.param .u32 _Z17gemm_naive_kernelPfS_S_i_param_3
)
{
	.reg .pred 	%p<10>;
	.reg .b32 	%r<40>;
	.reg .b32 	%f<67>;
	.reg .b64 	%rd<67>;

	ld.param.u64 	%rd14, [_Z17gemm_naive_kernelPfS_S_i_param_0];
	ld.param.u64 	%rd15, [_Z17gemm_naive_kernelPfS_S_i_param_1];
	ld.param.u32 	%r18, [_Z17gemm_naive_kernelPfS_S_i_param_3];
	cvta.to.global.u64 	%rd1, %rd15;
	cvta.to.global.u64 	%rd2, %rd14;
	mov.u32 	%r19, %ctaid.y;
	mov.u32 	%r20, %ntid.y;
	mov.u32 	%r21, %tid.y;
	mad.lo.s32 	%r1, %r19, %r20, %r21;
	mov.u32 	%r22, %ctaid.x;
	mov.u32 	%r23, %ntid.x;
	mov.u32 	%r24, %tid.x;
	mad.lo.s32 	%r2, %r22, %r23, %r24;
	max.s32 	%r25, %r1, %r2;
	setp.ge.s32 	%p1, %r25, %r18;
	@%p1 bra 	$L__BB0_13;
	mul.lo.s32 	%r3, %r18, %r1;
	and.b32  	%r4, %r18, 7;
	setp.lt.u32 	%p2, %r18, 8;
	mov.f32 	%f66, 0f00000000;
	mov.b32 	%r38, 0;
	@%p2 bra 	$L__BB0_4;
	and.b32  	%r38, %r18, 2147483640;
	neg.s32 	%r36, %r38;
	mul.wide.s32 	%rd16, %r18, 4;
	add.s64 	%rd3, %rd1, %rd16;
	shl.b32 	%r7, %r18, 3;
	mul.wide.s32 	%rd17, %r18, 8;
	add.s64 	%rd4, %rd1, %rd17;
	mul.wide.s32 	%rd18, %r18, 12;
	add.s64 	%rd5, %rd1, %rd18;
	mul.wide.s32 	%rd19, %r18, 16;
	add.s64 	%rd6, %rd1, %rd19;
	mul.wide.s32 	%rd20, %r18, 20;
	add.s64 	%rd7, %rd1, %rd20;
	mul.wide.s32 	%rd21, %r18, 24;
	add.s64 	%rd8, %rd1, %rd21;
	mul.wide.s32 	%rd22, %r18, 28;
	add.s64 	%rd9, %rd1, %rd22;
	mul.wide.u32 	%rd23, %r3, 4;
	add.s64 	%rd24, %rd23, %rd2;
	add.s64 	%rd66, %rd24, 16;
	mov.f32 	%f66, 0f00000000;
	mov.u32 	%r35, %r2;
$L__BB0_3:
	.pragma "nounroll";
	mul.wide.s32 	%rd25, %r35, 4;
	add.s64 	%rd26, %rd3, %rd25;
	add.s64 	%rd27, %rd4, %rd25;
	add.s64 	%rd28, %rd5, %rd25;
	add.s64 	%rd29, %rd6, %rd25;
	add.s64 	%rd30, %rd7, %rd25;
	add.s64 	%rd31, %rd8, %rd25;
	add.s64 	%rd32, %rd9, %rd25;
	add.s64 	%rd33, %rd1, %rd25;
	ld.global.f32 	%f16, [%rd66+-16];
	ld.global.f32 	%f17, [%rd33];
	fma.rn.f32 	%f18, %f16, %f17, %f66;
	ld.global.f32 	%f19, [%rd66+-12];
	ld.global.f32 	%f20, [%rd26];
	fma.rn.f32 	%f21, %f19, %f20, %f18;
	ld.global.f32 	%f22, [%rd66+-8];
	ld.global.f32 	%f23, [%rd27];
	fma.rn.f32 	%f24, %f22, %f23, %f21;
	ld.global.f32 	%f25, [%rd66+-4];
	ld.global.f32 	%f26, [%rd28];
	fma.rn.f32 	%f27, %f25, %f26, %f24;
	ld.global.f32 	%f28, [%rd66];
	ld.global.f32 	%f29, [%rd29];
	fma.rn.f32 	%f30, %f28, %f29, %f27;
	ld.global.f32 	%f31, [%rd66+4];
	ld.global.f32 	%f32, [%rd30];
	fma.rn.f32 	%f33, %f31, %f32, %f30;
	ld.global.f32 	%f34, [%rd66+8];
	ld.global.f32 	%f35, [%rd31];
	fma.rn.f32 	%f36, %f34, %f35, %f33;
	ld.global.f32 	%f37, [%rd66+12];
	ld.global.f32 	%f38, [%rd32];
	fma.rn.f32 	%f66, %f37, %f38, %f36;
	add.s32 	%r36, %r36, 8;
	add.s32 	%r35, %r35, %r7;
	add.s64 	%rd66, %rd66, 32;
	setp.ne.s32 	%p3, %r36, 0;
	@%p3 bra 	$L__BB0_3;
$L__BB0_4:
	setp.eq.s32 	%p4, %r4, 0;
	@%p4 bra 	$L__BB0_12;
	and.b32  	%r13, %r18, 3;
	setp.lt.u32 	%p5, %r4, 4;
	@%p5 bra 	$L__BB0_7;
	add.s32 	%r27, %r38, %r3;
	mul.wide.u32 	%rd34, %r27, 4;
	add.s64 	%rd35, %rd2, %rd34;
	ld.global.f32 	%f40, [%rd35];
	mad.lo.s32 	%r28, %r38, %r18, %r2;
	mul.wide.s32 	%rd36, %r28, 4;
	add.s64 	%rd37, %rd1, %rd36;
	ld.global.f32 	%f41, [%rd37];
	fma.rn.f32 	%f42, %f40, %f41, %f66;
	cvt.u64.u32 	%rd38, %r3;
	cvt.u64.u32 	%rd39, %r38;
	add.s64 	%rd40, %rd39, %rd38;
	shl.b64 	%rd41, %rd40, 2;
	add.s64 	%rd42, %rd2, %rd41;
	ld.global.f32 	%f43, [%rd42+4];
	mul.wide.s32 	%rd43, %r18, 4;
	add.s64 	%rd44, %rd37, %rd43;
	ld.global.f32 	%f44, [%rd44];
	fma.rn.f32 	%f45, %f43, %f44, %f42;
	ld.global.f32 	%f46, [%rd42+8];
	add.s64 	%rd45, %rd44, %rd43;
	ld.global.f32 	%f47, [%rd45];
	fma.rn.f32 	%f48, %f46, %f47, %f45;
	ld.global.f32 	%f49, [%rd42+12];
	add.s64 	%rd46, %rd45, %rd43;
	ld.global.f32 	%f50, [%rd46];
	fma.rn.f32 	%f66, %f49, %f50, %f48;
	add.s32 	%r38, %r38, 4;
$L__BB0_7:
	setp.eq.s32 	%p6, %r13, 0;
	@%p6 bra 	$L__BB0_12;
	setp.eq.s32 	%p7, %r13, 1;
	@%p7 bra 	$L__BB0_10;
	add.s32 	%r29, %r38, %r3;
	mul.wide.u32 	%rd47, %r29, 4;
	add.s64 	%rd48, %rd2, %rd47;
	ld.global.f32 	%f52, [%rd48];
	mad.lo.s32 	%r30, %r38, %r18, %r2;
	mul.wide.s32 	%rd49, %r30, 4;
	add.s64 	%rd50, %rd1, %rd49;
	ld.global.f32 	%f53, [%rd50];
	fma.rn.f32 	%f54, %f52, %f53, %f66;
	cvt.u64.u32 	%rd51, %r3;
	cvt.u64.u32 	%rd52, %r38;
	add.s64 	%rd53, %rd52, %rd51;
	shl.b64 	%rd54, %rd53, 2;
	add.s64 	%rd55, %rd2, %rd54;
	ld.global.f32 	%f55, [%rd55+4];
	mul.wide.s32 	%rd56, %r18, 4;
	add.s64 	%rd57, %rd50, %rd56;
	ld.global.f32 	%f56, [%rd57];
	fma.rn.f32 	%f66, %f55, %f56, %f54;
	add.s32 	%r38, %r38, 2;
$L__BB0_10:
	and.b32  	%r31, %r18, 1;
	setp.eq.b32 	%p8, %r31, 1;
	not.pred 	%p9, %p8;
	@%p9 bra 	$L__BB0_12;
	add.s32 	%r32, %r38, %r3;
	mul.wide.u32 	%rd58, %r32, 4;
	add.s64 	%rd59, %rd2, %rd58;
	ld.global.f32 	%f57, [%rd59];
	mad.lo.s32 	%r33, %r38, %r18, %r2;
	mul.wide.s32 	%rd60, %r33, 4;
	add.s64 	%rd61, %rd1, %rd60;
	ld.global.f32 	%f58, [%rd61];
	fma.rn.f32 	%f66, %f57, %f58, %f66;
$L__BB0_12:
	ld.param.u64 	%rd65, [_Z17gemm_naive_kernelPfS_S_i_param_2];
	add.s32 	%r34, %r3, %r2;
	cvta.to.global.u64 	%rd62, %rd65;
	mul.wide.s32 	%rd63, %r34, 4;
	add.s64 	%rd64, %rd62, %rd63;
	st.global.f32 	[%rd64], %f66;
$L__BB0_13:
	ret;

}


// ===== COMPILED SASS (sm_100) =====

	.target	sm_100

	.elftype	@"ET_EXEC"


//--------------------- .note.nv.tkinfo           --------------------------
	.section	.note.nv.tkinfo,"",@"SHT_NOTE"
	.sectionflags	@"SHF_NOTE_NV_TKINFO"
	.tkinfo
        /*0018*/ 	.word	0x00000002
        /*0030*/ 	.string	""
        /*0030*/ 	.string	"ptxas"
        /*0030*/ 	.string	"Cuda compilation tools, release 13.0, V13.0.88"
        /*0030*/ 	.string	"Build cuda_13.0.r13.0/compiler.36424714_0"
        /*0030*/ 	.string	"-arch sm_100 -m 64 "



//--------------------- .note.nv.cuinfo           --------------------------
	.section	.note.nv.cuinfo,"",@"SHT_NOTE"
	.sectionflags	@"SHF_NOTE_NV_CUINFO"
        /*0018*/ 	.short	0x0002
        /*001a*/ 	.short	0x0064
        /*001c*/ 	.short	0x0082
	.zero		2


//--------------------- .nv.info                  --------------------------
	.section	.nv.info,"",@"SHT_CUDA_INFO"
	.align	4


	//----- nvinfo : EIATTR_REGCOUNT
	.align		4
        /*0000*/ 	.byte	0x04, 0x2f
        /*0002*/ 	.short	(.L_1 - .L_0)
	.align		4
.L_0:
        /*0004*/ 	.word	index@(_Z17gemm_naive_kernelPfS_S_i)
        /*0008*/ 	.word	0x0000001e


	//----- nvinfo : EIATTR_FRAME_SIZE
	.align		4
.L_1:
        /*000c*/ 	.byte	0x04, 0x11
        /*000e*/ 	.short	(.L_3 - .L_2)
	.align		4
.L_2:
        /*0010*/ 	.word	index@(_Z17gemm_naive_kernelPfS_S_i)
        /*0014*/ 	.word	0x00000000


	//----- nvinfo : EIATTR_MIN_STACK_SIZE
	.align		4
.L_3:
        /*0018*/ 	.byte	0x04, 0x12
        /*001a*/ 	.short	(.L_5 - .L_4)
	.align		4
.L_4:
        /*001c*/ 	.word	index@(_Z17gemm_naive_kernelPfS_S_i)
        /*0020*/ 	.word	0x00000000
.L_5:


//--------------------- .nv.compat                --------------------------
	.section	.nv.compat,"",@"SHT_CUDA_COMPAT_INFO"
	.align	4
        /*0000*/ 	.byte	0x02, 0x09, 0x00, 0x00, 0x02, 0x02, 0x01, 0x00, 0x02, 0x05, 0x05, 0x00, 0x03, 0x07, 0x01, 0x01
        /*0010*/ 	.byte	0x02, 0x03, 0x00, 0x00, 0x02, 0x06, 0x01, 0x00, 0x04, 0x0b, 0x08, 0x00, 0x09, 0x00, 0x00, 0x00
        /*0020*/ 	.byte	0x00, 0x00, 0x00, 0x00


//--------------------- .nv.info._Z17gemm_naive_kernelPfS_S_i --------------------------
	.section	.nv.info._Z17gemm_naive_kernelPfS_S_i,"",@"SHT_CUDA_INFO"
	.sectionflags	@""
	.align	4


	//----- nvinfo : EIATTR_CUDA_API_VERSION
	.align		4
        /*0000*/ 	.byte	0x04, 0x37
        /*0002*/ 	.short	(.L_7 - .L_6)
.L_6:
        /*0004*/ 	.word	0x00000082


	//----- nvinfo : EIATTR_KPARAM_INFO
	.align		4
.L_7:
        /*0008*/ 	.byte	0x04, 0x17
        /*000a*/ 	.short	(.L_9 - .L_8)
.L_8:
        /*000c*/ 	.word	0x00000000
        /*0010*/ 	.short	0x0003
        /*0012*/ 	.short	0x0018
        /*0014*/ 	.byte	0x00, 0xf0, 0x11, 0x00


	//----- nvinfo : EIATTR_KPARAM_INFO
	.align		4
.L_9:
        /*0018*/ 	.byte	0x04, 0x17
        /*001a*/ 	.short	(.L_11 - .L_10)
.L_10:
        /*001c*/ 	.word	0x00000000
        /*0020*/ 	.short	0x0002
        /*0022*/ 	.short	0x0010
        /*0024*/ 	.byte	0x00, 0xf5, 0x21, 0x00


	//----- nvinfo : EIATTR_KPARAM_INFO
	.align		4
.L_11:
        /*0028*/ 	.byte	0x04, 0x17
        /*002a*/ 	.short	(.L_13 - .L_12)
.L_12:
        /*002c*/ 	.word	0x00000000
        /*0030*/ 	.short	0x0001
        /*0032*/ 	.short	0x0008
        /*0034*/ 	.byte	0x00, 0xf5, 0x21, 0x00


	//----- nvinfo : EIATTR_KPARAM_INFO
	.align		4
.L_13:
        /*0038*/ 	.byte	0x04, 0x17
        /*003a*/ 	.short	(.L_15 - .L_14)
.L_14:
        /*003c*/ 	.word	0x00000000
        /*0040*/ 	.short	0x0000
        /*0042*/ 	.short	0x0000
        /*0044*/ 	.byte	0x00, 0xf5, 0x21, 0x00


	//----- nvinfo : EIATTR_SPARSE_MMA_MASK
	.align		4
.L_15:
        /*0048*/ 	.byte	0x03, 0x50
        /*004a*/ 	.short	0x0000


	//----- nvinfo : EIATTR_MAXREG_COUNT
	.align		4
        /*004c*/ 	.byte	0x03, 0x1b
        /*004e*/ 	.short	0x00ff


	//----- nvinfo : EIATTR_MERCURY_ISA_VERSION
	.align		4
        /*0050*/ 	.byte	0x03, 0x5f
        /*0052*/ 	.short	0x0101


	//----- nvinfo : EIATTR_VRC_CTA_INIT_COUNT
	.align		4
        /*0054*/ 	.byte	0x02, 0x4a
	.zero		1
	.zero		1


	//----- nvinfo : EIATTR_EXIT_INSTR_OFFSETS
	.align		4
        /*0058*/ 	.byte	0x04, 0x1c
        /*005a*/ 	.short	(.L_17 - .L_16)


	//   ....[0]....
.L_16:
        /*005c*/ 	.word	0x000000c0


	//   ....[1]....
        /*0060*/ 	.word	0x00000a90


	//----- nvinfo : EIATTR_CBANK_PARAM_SIZE
	.align		4
.L_17:
        /*0064*/ 	.byte	0x03, 0x19
        /*0066*/ 	.short	0x001c


	//----- nvinfo : EIATTR_PARAM_CBANK
	.align		4
        /*0068*/ 	.byte	0x04, 0x0a
        /*006a*/ 	.short	(.L_19 - .L_18)
	.align		4
.L_18:
        /*006c*/ 	.word	index@(.nv.constant0._Z17gemm_naive_kernelPfS_S_i)
        /*0070*/ 	.short	0x0380
        /*0072*/ 	.short	0x001c


	//----- nvinfo : EIATTR_SW_WAR
	.align		4
.L_19:
        /*0074*/ 	.byte	0x04, 0x36
        /*0076*/ 	.short	(.L_21 - .L_20)
.L_20:
        /*0078*/ 	.word	0x00000008
.L_21:


//--------------------- .nv.callgraph             --------------------------
	.section	.nv.callgraph,"",@"SHT_CUDA_CALLGRAPH"
	.align	4
	.sectionentsize	8
	.align		4
        /*0000*/ 	.word	0x00000000
	.align		4
        /*0004*/ 	.word	0xffffffff
	.align		4
        /*0008*/ 	.word	0x00000000
	.align		4
        /*000c*/ 	.word	0xfffffffe
	.align		4
        /*0010*/ 	.word	0x00000000
	.align		4
        /*0014*/ 	.word	0xfffffffd
	.align		4
        /*0018*/ 	.word	0x00000000
	.align		4
        /*001c*/ 	.word	0xfffffffc


//--------------------- .text._Z17gemm_naive_kernelPfS_S_i --------------------------
	.section	.text._Z17gemm_naive_kernelPfS_S_i,"ax",@progbits
	.align	128
        .global         _Z17gemm_naive_kernelPfS_S_i
        .type           _Z17gemm_naive_kernelPfS_S_i,@function
        .size           _Z17gemm_naive_kernelPfS_S_i,(.L_x_5 - _Z17gemm_naive_kernelPfS_S_i)
        .other          _Z17gemm_naive_kernelPfS_S_i,@"STO_CUDA_ENTRY STV_DEFAULT"
_Z17gemm_naive_kernelPfS_S_i:
.text._Z17gemm_naive_kernelPfS_S_i:
[----:B------:R-:W-:Y:S01]  /*0000*/  LDC R1, c[0x0][0x37c] ;  /* 0x0000df00ff017b82 */ /* 0x000fe20000000800 */
[----:B------:R-:W0:Y:S07]  /*0010*/  S2R R0, SR_TID.Y ;  /* 0x0000000000007919 */ /* 0x000e2e0000002200 */
[----:B------:R-:W0:Y:S01]  /*0020*/  S2UR UR4, SR_CTAID.Y ;  /* 0x00000000000479c3 */ /* 0x000e220000002600 */
[----:B------:R-:W1:Y:S01]  /*0030*/  LDCU UR20, c[0x0][0x398] ;  /* 0x00007300ff1477ac */ /* 0x000e620008000800 */
[----:B------:R-:W2:Y:S06]  /*0040*/  S2R R3, SR_TID.X ;  /* 0x0000000000037919 */ /* 0x000eac0000002100 */
[----:B------:R-:W0:Y:S08]  /*0050*/  LDC R13, c[0x0][0x364] ;  /* 0x0000d900ff0d7b82 */ /* 0x000e300000000800 */
[----:B------:R-:W2:Y:S08]  /*0060*/  S2UR UR5, SR_CTAID.X ;  /* 0x00000000000579c3 */ /* 0x000eb00000002500 */
[----:B------:R-:W2:Y:S01]  /*0070*/  LDC R2, c[0x0][0x360] ;  /* 0x0000d800ff027b82 */ /* 0x000ea20000000800 */
[----:B0-----:R-:W-:-:S02]  /*0080*/  IMAD R13, R13, UR4, R0 ;  /* 0x000000040d0d7c24 */ /* 0x001fc4000f8e0200 */
[----:B--2---:R-:W-:-:S05]  /*0090*/  IMAD R0, R2, UR5, R3 ;  /* 0x0000000502007c24 */ /* 0x004fca000f8e0203 */
[----:B------:R-:W-:-:S04]  /*00a0*/  VIMNMX R2, PT, PT, R13, R0, !PT ;  /* 0x000000000d027248 */ /* 0x000fc80007fe0100 */
[----:B-1----:R-:W-:-:S13]  /*00b0*/  ISETP.GE.AND P0, PT, R2, UR20, PT ;  /* 0x0000001402007c0c */ /* 0x002fda000bf06270 */
[----:B------:R-:W-:Y:S05]  /*00c0*/  @P0 EXIT ;  /* 0x000000000000094d */ /* 0x000fea0003800000 */
[----:B------:R-:W-:Y:S01]  /*00d0*/  UISETP.GE.U32.AND UP0, UPT, UR20, 0x8, UPT ;  /* 0x000000081400788c */ /* 0x000fe2000bf06070 */
[----:B------:R-:W-:Y:S02]  /*00e0*/  HFMA2 R12, -RZ, RZ, 0, 0 ;  /* 0x00000000ff0c7431 */ /* 0x000fe400000001ff */
[----:B------:R-:W-:Y:S01]  /*00f0*/  IMAD R13, R13, UR20, RZ ;  /* 0x000000140d0d7c24 */ /* 0x000fe2000f8e02ff */
[----:B------:R-:W-:Y:S01]  /*0100*/  UMOV UR4, URZ ;  /* 0x000000ff00047c82 */ /* 0x000fe20008000000 */
[----:B------:R-:W0:Y:S04]  /*0110*/  LDCU.64 UR18, c[0x0][0x358] ;  /* 0x00006b00ff1277ac */ /* 0x000e280008000a00 */
[----:B------:R-:W-:Y:S05]  /*0120*/  BRA.U !UP0, `(.L_x_0) ;  /* 0x0000000508047547 */ /* 0x000fea000b800000 */
[----:B------:R-:W1:Y:S01]  /*0130*/  LDCU.128 UR24, c[0x0][0x380] ;  /* 0x00007000ff1877ac */ /* 0x000e620008000c00 */
[----:B------:R-:W-:Y:S02]  /*0140*/  MOV R12, RZ ;  /* 0x000000ff000c7202 */ /* 0x000fe40000000f00 */
[----:B------:R-:W-:Y:S01]  /*0150*/  MOV R14, R0 ;  /* 0x00000000000e7202 */ /* 0x000fe20000000f00 */
[----:B------:R-:W-:-:S04]  /*0160*/  ULOP3.LUT UR4, UR20, 0x7ffffff8, URZ, 0xc0, !UPT ;  /* 0x7ffffff814047892 */ /* 0x000fc8000f8ec0ff */
[----:B------:R-:W-:Y:S01]  /*0170*/  UIADD3 UR5, UPT, UPT, -UR4, URZ, URZ ;  /* 0x000000ff04057290 */ /* 0x000fe2000fffe1ff */
[----:B-1----:R-:W-:Y:S01]  /*0180*/  MOV R2, UR24 ;  /* 0x0000001800027c02 */ /* 0x002fe20008000f00 */
[----:B------:R-:W-:Y:S01]  /*0190*/  UIMAD.WIDE UR6, UR20, 0x8, UR26 ;  /* 0x00000008140678a5 */ /* 0x000fe2000f8e021a */
[----:B------:R-:W-:Y:S01]  /*01a0*/  MOV R3, UR25 ;  /* 0x0000001900037c02 */ /* 0x000fe20008000f00 */
[----:B------:R-:W-:Y:S02]  /*01b0*/  UIMAD.WIDE UR8, UR20, 0xc, UR26 ;  /* 0x0000000c140878a5 */ /* 0x000fe4000f8e021a */
[----:B------:R-:W-:Y:S01]  /*01c0*/  UIMAD.WIDE UR10, UR20, 0x10, UR26 ;  /* 0x00000010140a78a5 */ /* 0x000fe2000f8e021a */
[----:B------:R-:W-:Y:S01]  /*01d0*/  IMAD.WIDE.U32 R2, R13, 0x4, R2 ;  /* 0x000000040d027825 */ /* 0x000fe200078e0002 */
[----:B------:R-:W-:Y:S02]  /*01e0*/  UIMAD.WIDE UR12, UR20, 0x14, UR26 ;  /* 0x00000014140c78a5 */ /* 0x000fe4000f8e021a */
[----:B------:R-:W-:Y:S01]  /*01f0*/  UIMAD.WIDE UR14, UR20, 0x18, UR26 ;  /* 0x00000018140e78a5 */ /* 0x000fe2000f8e021a */
[----:B------:R-:W-:Y:S01]  /*0200*/  IADD3 R2, P0, PT, R2, 0x10, RZ ;  /* 0x0000001002027810 */ /* 0x000fe20007f1e0ff */
[----:B------:R-:W-:-:S03]  /*0210*/  UIMAD.WIDE UR16, UR20, 0x1c, UR26 ;  /* 0x0000001c141078a5 */ /* 0x000fc6000f8e021a */
[----:B------:R-:W-:-:S09]  /*0220*/  IADD3.X R3, PT, PT, RZ, R3, RZ, P0, !PT ;  /* 0x00000003ff037210 */ /* 0x000fd200007fe4ff */
.L_x_1:
[----:B------:R-:W-:Y:S01]  /*0230*/  UIMAD.WIDE UR22, UR20, 0x4, UR26 ;  /* 0x00000004141678a5 */ /* 0x000fe2000f8e021a */
[----:B------:R-:W-:Y:S02]  /*0240*/  IMAD.MOV.U32 R23, RZ, RZ, 0x4 ;  /* 0x00000004ff177424 */ /* 0x000fe400078e00ff */
[----:B------:R-:W-:Y:S01]  /*0250*/  HFMA2 R11, -RZ, RZ, 0, 2.384185791015625e-07 ;  /* 0x00000004ff0b7431 */ /* 0x000fe200000001ff */
[----:B------:R-:W-:Y:S01]  /*0260*/  MOV R25, 0x4 ;  /* 0x0000000400197802 */ /* 0x000fe20000000f00 */
[----:B0-----:R-:W2:Y:S01]  /*0270*/  LDG.E R21, desc[UR18][R2.64+-0x10] ;  /* 0xfffff01202157981 */ /* 0x001ea2000c1e1900 */
[C---:B------:R-:W-:Y:S01]  /*0280*/  IMAD.WIDE R22, R14.reuse, R23, UR26 ;  /* 0x0000001a0e167e25 */ /* 0x040fe2000f8e0217 */
[----:B------:R-:W-:Y:S02]  /*0290*/  MOV R8, UR22 ;  /* 0x0000001600087c02 */ /* 0x000fe40008000f00 */
[----:B------:R-:W-:Y:S01]  /*02a0*/  MOV R9, UR23 ;  /* 0x0000001700097c02 */ /* 0x000fe20008000f00 */
[----:B------:R-:W3:Y:S02]  /*02b0*/  LDG.E R19, desc[UR18][R2.64+-0xc] ;  /* 0xfffff41202137981 */ /* 0x000ee4000c1e1900 */
[----:B------:R-:W-:-:S02]  /*02c0*/  IMAD.WIDE R8, R14, 0x4, R8 ;  /* 0x000000040e087825 */ /* 0x000fc400078e0208 */
[----:B------:R-:W2:Y:S01]  /*02d0*/  LDG.E R22, desc[UR18][R22.64] ;  /* 0x0000001216167981 */ /* 0x000ea2000c1e1900 */
[----:B------:R-:W-:Y:S01]  /*02e0*/  MOV R5, 0x4 ;  /* 0x0000000400057802 */ /* 0x000fe20000000f00 */
[C---:B------:R-:W-:Y:S02]  /*02f0*/  IMAD.WIDE R24, R14.reuse, R25, UR6 ;  /* 0x000000060e187e25 */ /* 0x040fe4000f8e0219 */
[----:B------:R0:W3:Y:S02]  /*0300*/  LDG.E R20, desc[UR18][R8.64] ;  /* 0x0000001208147981 */ /* 0x0000e4000c1e1900 */
[----:B------:R-:W-:Y:S02]  /*0310*/  IMAD.WIDE R10, R14, R11, UR8 ;  /* 0x000000080e0a7e25 */ /* 0x000fe4000f8e020b */
[----:B------:R-:W4:Y:S04]  /*0320*/  LDG.E R18, desc[UR18][R24.64] ;  /* 0x0000001218127981 */ /* 0x000f28000c1e1900 */
[----:B------:R-:W4:Y:S01]  /*0330*/  LDG.E R17, desc[UR18][R2.64+-0x8] ;  /* 0xfffff81202117981 */ /* 0x000f22000c1e1900 */
[----:B0-----:R-:W-:-:S02]  /*0340*/  HFMA2 R9, -RZ, RZ, 0, 2.384185791015625e-07 ;  /* 0x00000004ff097431 */ /* 0x001fc400000001ff */
[----:B------:R-:W-:Y:S01]  /*0350*/  IMAD.MOV.U32 R7, RZ, RZ, 0x4 ;  /* 0x00000004ff077424 */ /* 0x000fe200078e00ff */
[----:B------:R0:W5:Y:S01]  /*0360*/  LDG.E R16, desc[UR18][R10.64] ;  /* 0x000000120a107981 */ /* 0x000162000c1e1900 */
[----:B------:R-:W-:-:S03]  /*0370*/  IMAD.WIDE R4, R14, R5, UR10 ;  /* 0x0000000a0e047e25 */ /* 0x000fc6000f8e0205 */
[----:B------:R-:W5:Y:S01]  /*0380*/  LDG.E R15, desc[UR18][R2.64+-0x4] ;  /* 0xfffffc12020f7981 */ /* 0x000f62000c1e1900 */
[C---:B------:R-:W-:Y:S01]  /*0390*/  IMAD.WIDE R6, R14.reuse, R7, UR12 ;  /* 0x0000000c0e067e25 */ /* 0x040fe2000f8e0207 */
[----:B------:R-:W-:Y:S02]  /*03a0*/  MOV R27, 0x4 ;  /* 0x00000004001b7802 */ /* 0x000fe40000000f00 */
[----:B------:R1:W5:Y:S01]  /*03b0*/  LDG.E R4, desc[UR18][R4.64] ;  /* 0x0000001204047981 */ /* 0x000362000c1e1900 */
[----:B------:R-:W-:-:S03]  /*03c0*/  IMAD.WIDE R8, R14, R9, UR14 ;  /* 0x0000000e0e087e25 */ /* 0x000fc6000f8e0209 */
[----:B------:R-:W5:Y:S01]  /*03d0*/  LDG.E R23, desc[UR18][R2.64] ;  /* 0x0000001202177981 */ /* 0x000f62000c1e1900 */
[----:B0-----:R-:W-:-:S03]  /*03e0*/  IMAD.WIDE R10, R14, R27, UR16 ;  /* 0x000000100e0a7e25 */ /* 0x001fc6000f8e021b */
[----:B------:R-:W5:Y:S04]  /*03f0*/  LDG.E R7, desc[UR18][R6.64] ;  /* 0x0000001206077981 */ /* 0x000f68000c1e1900 */
[----:B------:R-:W5:Y:S04]  /*0400*/  LDG.E R24, desc[UR18][R2.64+0x4] ;  /* 0x0000041202187981 */ /* 0x000f68000c1e1900 */
[----:B------:R-:W5:Y:S04]  /*0410*/  LDG.E R8, desc[UR18][R8.64] ;  /* 0x0000001208087981 */ /* 0x000f68000c1e1900 */
[----:B------:R-:W5:Y:S04]  /*0420*/  LDG.E R25, desc[UR18][R2.64+0x8] ;  /* 0x0000081202197981 */ /* 0x000f68000c1e1900 */
[----:B------:R-:W5:Y:S04]  /*0430*/  LDG.E R10, desc[UR18][R10.64] ;  /* 0x000000120a0a7981 */ /* 0x000f68000c1e1900 */
[----:B------:R0:W5:Y:S01]  /*0440*/  LDG.E R27, desc[UR18][R2.64+0xc] ;  /* 0x00000c12021b7981 */ /* 0x000162000c1e1900 */
[----:B------:R-:W-:-:S04]  /*0450*/  UIADD3 UR5, UPT, UPT, UR5, 0x8, URZ ;  /* 0x0000000805057890 */ /* 0x000fc8000fffe0ff */
[----:B------:R-:W-:Y:S01]  /*0460*/  UISETP.NE.AND UP0, UPT, UR5, URZ, UPT ;  /* 0x000000ff0500728c */ /* 0x000fe2000bf05270 */
[----:B-1----:R-:W-:Y:S02]  /*0470*/  MOV R5, UR20 ;  /* 0x0000001400057c02 */ /* 0x002fe40008000f00 */
[----:B0-----:R-:W-:Y:S02]  /*0480*/  IADD3 R2, P0, PT, R2, 0x20, RZ ;  /* 0x0000002002027810 */ /* 0x001fe40007f1e0ff */
[----:B------:R-:W-:Y:S02]  /*0490*/  LEA R14, R5, R14, 0x3 ;  /* 0x0000000e050e7211 */ /* 0x000fe400078e18ff */
[----:B------:R-:W-:Y:S01]  /*04a0*/  IADD3.X R3, PT, PT, RZ, R3, RZ, P0, !PT ;  /* 0x00000003ff037210 */ /* 0x000fe200007fe4ff */
[----:B--2---:R-:W-:-:S04]  /*04b0*/  FFMA R22, R21, R22, R12 ;  /* 0x0000001615167223 */ /* 0x004fc8000000000c */
[----:B---3--:R-:W-:-:S04]  /*04c0*/  FFMA R20, R19, R20, R22 ;  /* 0x0000001413147223 */ /* 0x008fc80000000016 */
[----:B----4-:R-:W-:-:S04]  /*04d0*/  FFMA R18, R17, R18, R20 ;  /* 0x0000001211127223 */ /* 0x010fc80000000014 */
[----:B-----5:R-:W-:-:S04]  /*04e0*/  FFMA R16, R15, R16, R18 ;  /* 0x000000100f107223 */ /* 0x020fc80000000012 */
[----:B------:R-:W-:-:S04]  /*04f0*/  FFMA R23, R23, R4, R16 ;  /* 0x0000000417177223 */ /* 0x000fc80000000010 */
[----:B------:R-:W-:-:S04]  /*0500*/  FFMA R24, R24, R7, R23 ;  /* 0x0000000718187223 */ /* 0x000fc80000000017 */
[----:B------:R-:W-:-:S04]  /*0510*/  FFMA R8, R25, R8, R24 ;  /* 0x0000000819087223 */ /* 0x000fc80000000018 */
[----:B------:R-:W-:Y:S01]  /*0520*/  FFMA R12, R27, R10, R8 ;  /* 0x0000000a1b0c7223 */ /* 0x000fe20000000008 */
[----:B------:R-:W-:Y:S06]  /*0530*/  BRA.U UP0, `(.L_x_1) ;  /* 0xfffffffd003c7547 */ /* 0x000fec000b83ffff */
.L_x_0:
[----:B------:R-:W-:-:S04]  /*0540*/  ULOP3.LUT UR6, UR20, 0x7, URZ, 0xc0, !UPT ;  /* 0x0000000714067892 */ /* 0x000fc8000f8ec0ff */
[----:B------:R-:W-:-:S09]  /*0550*/  UISETP.NE.AND UP0, UPT, UR6, URZ, UPT ;  /* 0x000000ff0600728c */ /* 0x000fd2000bf05270 */
[----:B------:R-:W-:Y:S05]  /*0560*/  BRA.U !UP0, `(.L_x_2) ;  /* 0x0000000508387547 */ /* 0x000fea000b800000 */
[----:B------:R-:W-:Y:S02]  /*0570*/  UISETP.GE.U32.AND UP0, UPT, UR6, 0x4, UPT ;  /* 0x000000040600788c */ /* 0x000fe4000bf06070 */
[----:B------:R-:W-:-:S04]  /*0580*/  ULOP3.LUT UR5, UR20, 0x3, URZ, 0xc0, !UPT ;  /* 0x0000000314057892 */ /* 0x000fc8000f8ec0ff */
[----:B------:R-:W-:-:S03]  /*0590*/  UISETP.NE.AND UP1, UPT, UR5, URZ, UPT ;  /* 0x000000ff0500728c */ /* 0x000fc6000bf25270 */
[----:B------:R-:W-:Y:S08]  /*05a0*/  BRA.U !UP0, `(.L_x_3) ;  /* 0x00000001087c7547 */ /* 0x000ff0000b800000 */
[----:B------:R-:W1:Y:S01]  /*05b0*/  LDC.64 R6, c[0x0][0x388] ;  /* 0x0000e200ff067b82 */ /* 0x000e620000000a00 */
[----:B------:R-:W2:Y:S01]  /*05c0*/  LDCU.64 UR6, c[0x0][0x380] ;  /* 0x00007000ff0677ac */ /* 0x000ea20008000a00 */
[----:B------:R-:W-:Y:S01]  /*05d0*/  IMAD.U32 R9, RZ, RZ, UR4 ;  /* 0x00000004ff097e24 */ /* 0x000fe2000f8e00ff */
[C---:B------:R-:W-:Y:S02]  /*05e0*/  IADD3 R3, PT, PT, R13.reuse, UR4, RZ ;  /* 0x000000040d037c10 */ /* 0x040fe4000fffe0ff */
[----:B------:R-:W-:Y:S01]  /*05f0*/  IADD3 R10, P0, PT, R13, UR4, RZ ;  /* 0x000000040d0a7c10 */ /* 0x000fe2000ff1e0ff */
[----:B------:R-:W-:Y:S01]  /*0600*/  IMAD R9, R9, UR20, R0 ;  /* 0x0000001409097c24 */ /* 0x000fe2000f8e0200 */
[----:B------:R-:W-:Y:S01]  /*0610*/  MOV R11, UR20 ;  /* 0x00000014000b7c02 */ /* 0x000fe20008000f00 */
[----:B------:R-:W3:Y:S01]  /*0620*/  LDC.64 R4, c[0x0][0x380] ;  /* 0x0000e000ff047b82 */ /* 0x000ee20000000a00 */
[----:B------:R-:W-:Y:S01]  /*0630*/  MOV R15, UR20 ;  /* 0x00000014000f7c02 */ /* 0x000fe20008000f00 */
[----:B-1----:R-:W-:Y:S01]  /*0640*/  IMAD.WIDE R6, R9, 0x4, R6 ;  /* 0x0000000409067825 */ /* 0x002fe200078e0206 */
[----:B------:R-:W-:-:S05]  /*0650*/  MOV R9, UR20 ;  /* 0x0000001400097c02 */ /* 0x000fca0008000f00 */
[----:B------:R-:W-:Y:S02]  /*0660*/  IMAD.WIDE R8, R9, 0x4, R6 ;  /* 0x0000000409087825 */ /* 0x000fe400078e0206 */
[----:B0-----:R-:W4:Y:S02]  /*0670*/  LDG.E R6, desc[UR18][R6.64] ;  /* 0x0000001206067981 */ /* 0x001f24000c1e1900 */
[----:B---3--:R-:W-:Y:S01]  /*0680*/  IMAD.WIDE.U32 R4, R3, 0x4, R4 ;  /* 0x0000000403047825 */ /* 0x008fe200078e0004 */
[----:B------:R-:W-:Y:S01]  /*0690*/  IADD3.X R3, PT, PT, RZ, RZ, RZ, P0, !PT ;  /* 0x000000ffff037210 */ /* 0x000fe200007fe4ff */
[----:B------:R-:W3:Y:S01]  /*06a0*/  LDG.E R17, desc[UR18][R8.64] ;  /* 0x0000001208117981 */ /* 0x000ee2000c1e1900 */
[----:B--2---:R-:W-:-:S03]  /*06b0*/  LEA R2, P0, R10, UR6, 0x2 ;  /* 0x000000060a027c11 */ /* 0x004fc6000f8010ff */
[----:B------:R-:W4:Y:S01]  /*06c0*/  LDG.E R5, desc[UR18][R4.64] ;  /* 0x0000001204057981 */ /* 0x000f22000c1e1900 */
[----:B------:R-:W-:Y:S01]  /*06d0*/  LEA.HI.X R3, R10, UR7, R3, 0x2, P0 ;  /* 0x000000070a037c11 */ /* 0x000fe200080f1403 */
[----:B------:R-:W-:-:S04]  /*06e0*/  IMAD.WIDE R10, R11, 0x4, R8 ;  /* 0x000000040b0a7825 */ /* 0x000fc800078e0208 */
[----:B------:R-:W3:Y:S01]  /*06f0*/  LDG.E R16, desc[UR18][R2.64+0x4] ;  /* 0x0000041202107981 */ /* 0x000ee2000c1e1900 */
[----:B------:R-:W-:-:S03]  /*0700*/  IMAD.WIDE R14, R15, 0x4, R10 ;  /* 0x000000040f0e7825 */ /* 0x000fc600078e020a */
[----:B------:R-:W2:Y:S04]  /*0710*/  LDG.E R19, desc[UR18][R10.64] ;  /* 0x000000120a137981 */ /* 0x000ea8000c1e1900 */
[----:B------:R-:W2:Y:S04]  /*0720*/  LDG.E R18, desc[UR18][R2.64+0x8] ;  /* 0x0000081202127981 */ /* 0x000ea8000c1e1900 */
[----:B------:R-:W5:Y:S04]  /*0730*/  LDG.E R20, desc[UR18][R2.64+0xc] ;  /* 0x00000c1202147981 */ /* 0x000f68000c1e1900 */
[----:B------:R-:W5:Y:S01]  /*0740*/  LDG.E R14, desc[UR18][R14.64] ;  /* 0x000000120e0e7981 */ /* 0x000f62000c1e1900 */
[----:B------:R-:W-:Y:S01]  /*0750*/  UIADD3 UR4, UPT, UPT, UR4, 0x4, URZ ;  /* 0x0000000404047890 */ /* 0x000fe2000fffe0ff */
[----:B----4-:R-:W-:-:S04]  /*0760*/  FFMA R5, R5, R6, R12 ;  /* 0x0000000605057223 */ /* 0x010fc8000000000c */
[----:B---3--:R-:W-:-:S04]  /*0770*/  FFMA R5, R16, R17, R5 ;  /* 0x0000001110057223 */ /* 0x008fc80000000005 */
[----:B--2---:R-:W-:-:S04]  /*0780*/  FFMA R5, R18, R19, R5 ;  /* 0x0000001312057223 */ /* 0x004fc80000000005 */
[----:B-----5:R-:W-:-:S07]  /*0790*/  FFMA R12, R20, R14, R5 ;  /* 0x0000000e140c7223 */ /* 0x020fce0000000005 */
.L_x_3:
[----:B------:R-:W-:Y:S05]  /*07a0*/  BRA.U !UP1, `(.L_x_2) ;  /* 0x0000000109a87547 */ /* 0x000fea000b800000 */
[----:B------:R-:W-:Y:S01]  /*07b0*/  UISETP.NE.AND UP0, UPT, UR5, 0x1, UPT ;  /* 0x000000010500788c */ /* 0x000fe2000bf05270 */
[----:B------:R-:W-:Y:S01]  /*07c0*/  MOV R7, UR4 ;  /* 0x0000000400077c02 */ /* 0x000fe20008000f00 */
[----:B------:R-:W-:Y:S02]  /*07d0*/  ULOP3.LUT UR5, UR20, 0x1, URZ, 0xc0, !UPT ;  /* 0x0000000114057892 */ /* 0x000fe4000f8ec0ff */
[----:B------:R-:W-:Y:S02]  /*07e0*/  MOV R15, UR20 ;  /* 0x00000014000f7c02 */ /* 0x000fe40008000f00 */
[----:B------:R-:W-:Y:S01]  /*07f0*/  UISETP.NE.U32.AND UP1, UPT, UR5, 0x1, UPT ;  /* 0x000000010500788c */ /* 0x000fe2000bf25070 */
[----:B------:R-:W-:-:S04]  /*0800*/  PLOP3.LUT P1, PT, PT, PT, UP0, 0x80, 0x8 ;  /* 0x000000000008781c */ /* 0x000fc80003f2f008 */
[----:B------:R-:W1:Y:S01]  /*0810*/  @UP0 LDCU.128 UR8, c[0x0][0x380] ;  /* 0x00007000ff0807ac */ /* 0x000e620008000c00 */
[----:B------:R-:W-:Y:S01]  /*0820*/  PLOP3.LUT P0, PT, PT, PT, UP1, 0x80, 0x8 ;  /* 0x000000000008781c */ /* 0x000fe20003f0f018 */
[----:B------:R-:W2:Y:S04]  /*0830*/  @UP0 LDCU.64 UR6, c[0x0][0x380] ;  /* 0x00007000ff0607ac */ /* 0x000ea80008000a00 */
[----:B------:R-:W3:Y:S03]  /*0840*/  @!UP1 LDCU.128 UR12, c[0x0][0x380] ;  /* 0x00007000ff0c97ac */ /* 0x000ee60008000c00 */
[C---:B------:R-:W-:Y:S02]  /*0850*/  @P1 IADD3 R3, PT, PT, R13.reuse, UR4, RZ ;  /* 0x000000040d031c10 */ /* 0x040fe4000fffe0ff */
[----:B------:R-:W-:Y:S01]  /*0860*/  @P1 IADD3 R6, P2, PT, R13, UR4, RZ ;  /* 0x000000040d061c10 */ /* 0x000fe2000ff5e0ff */
[----:B------:R-:W-:Y:S01]  /*0870*/  @UP0 UIADD3 UR4, UPT, UPT, UR4, 0x2, URZ ;  /* 0x0000000204040890 */ /* 0x000fe2000fffe0ff */
[----:B-1----:R-:W-:Y:S01]  /*0880*/  MOV R11, UR9 ;  /* 0x00000009000b7c02 */ /* 0x002fe20008000f00 */
[----:B------:R-:W-:Y:S01]  /*0890*/  IMAD.U32 R10, RZ, RZ, UR8 ;  /* 0x00000008ff0a7e24 */ /* 0x000fe2000f8e00ff */
[----:B------:R-:W-:-:S02]  /*08a0*/  MOV R4, UR10 ;  /* 0x0000000a00047c02 */ /* 0x000fc40008000f00 */
[----:B------:R-:W-:Y:S01]  /*08b0*/  MOV R5, UR11 ;  /* 0x0000000b00057c02 */ /* 0x000fe20008000f00 */
[----:B------:R-:W-:-:S04]  /*08c0*/  @P1 IMAD.WIDE.U32 R10, R3, 0x4, R10 ;  /* 0x00000004030a1825 */ /* 0x000fc800078e000a */
[----:B------:R-:W-:Y:S01]  /*08d0*/  @P1 IMAD R3, R7, UR20, R0 ;  /* 0x0000001407031c24 */ /* 0x000fe2000f8e0200 */
[----:B------:R-:W-:Y:S01]  /*08e0*/  @P1 IADD3.X R7, PT, PT, RZ, RZ, RZ, P2, !PT ;  /* 0x000000ffff071210 */ /* 0x000fe200017fe4ff */
[----:B------:R-:W-:Y:S01]  /*08f0*/  IMAD.U32 R19, RZ, RZ, UR4 ;  /* 0x00000004ff137e24 */ /* 0x000fe2000f8e00ff */
[C---:B--2---:R-:W-:Y:S01]  /*0900*/  @P1 LEA R2, P2, R6.reuse, UR6, 0x2 ;  /* 0x0000000606021c11 */ /* 0x044fe2000f8410ff */
[----:B------:R-:W-:Y:S01]  /*0910*/  @P1 IMAD.WIDE R4, R3, 0x4, R4 ;  /* 0x0000000403041825 */ /* 0x000fe200078e0204 */
[----:B------:R-:W-:Y:S01]  /*0920*/  @!P0 IADD3 R17, PT, PT, R13, UR4, RZ ;  /* 0x000000040d118c10 */ /* 0x000fe2000fffe0ff */
[----:B0-----:R-:W2:Y:S01]  /*0930*/  @P1 LDG.E R11, desc[UR18][R10.64] ;  /* 0x000000120a0b1981 */ /* 0x001ea2000c1e1900 */
[----:B------:R-:W-:Y:S01]  /*0940*/  @P1 LEA.HI.X R3, R6, UR7, R7, 0x2, P2 ;  /* 0x0000000706031c11 */ /* 0x000fe200090f1407 */
[----:B------:R-:W-:Y:S01]  /*0950*/  @!P0 IMAD R19, R19, UR20, R0 ;  /* 0x0000001413138c24 */ /* 0x000fe2000f8e0200 */
[----:B---3--:R-:W-:Y:S01]  /*0960*/  MOV R6, UR12 ;  /* 0x0000000c00067c02 */ /* 0x008fe20008000f00 */
[----:B------:R-:W-:Y:S01]  /*0970*/  @P1 IMAD.WIDE R14, R15, 0x4, R4 ;  /* 0x000000040f0e1825 */ /* 0x000fe200078e0204 */
[----:B------:R-:W-:Y:S01]  /*0980*/  MOV R7, UR13 ;  /* 0x0000000d00077c02 */ /* 0x000fe20008000f00 */
[----:B------:R-:W2:Y:S01]  /*0990*/  @P1 LDG.E R4, desc[UR18][R4.64] ;  /* 0x0000001204041981 */ /* 0x000ea2000c1e1900 */
[----:B------:R-:W-:-:S02]  /*09a0*/  MOV R8, UR14 ;  /* 0x0000000e00087c02 */ /* 0x000fc40008000f00 */
[----:B------:R-:W-:Y:S01]  /*09b0*/  MOV R9, UR15 ;  /* 0x0000000f00097c02 */ /* 0x000fe20008000f00 */
[----:B------:R-:W-:Y:S01]  /*09c0*/  @!P0 IMAD.WIDE.U32 R6, R17, 0x4, R6 ;  /* 0x0000000411068825 */ /* 0x000fe200078e0006 */
[----:B------:R-:W3:Y:S03]  /*09d0*/  @P1 LDG.E R14, desc[UR18][R14.64] ;  /* 0x000000120e0e1981 */ /* 0x000ee6000c1e1900 */
[----:B------:R-:W-:Y:S01]  /*09e0*/  @!P0 IMAD.WIDE R8, R19, 0x4, R8 ;  /* 0x0000000413088825 */ /* 0x000fe200078e0208 */
[----:B------:R-:W3:Y:S04]  /*09f0*/  @P1 LDG.E R2, desc[UR18][R2.64+0x4] ;  /* 0x0000041202021981 */ /* 0x000ee8000c1e1900 */
[----:B------:R-:W4:Y:S04]  /*0a00*/  @!P0 LDG.E R7, desc[UR18][R6.64] ;  /* 0x0000001206078981 */ /* 0x000f28000c1e1900 */
[----:B------:R-:W4:Y:S01]  /*0a10*/  @!P0 LDG.E R8, desc[UR18][R8.64] ;  /* 0x0000001208088981 */ /* 0x000f22000c1e1900 */
[----:B--2---:R-:W-:-:S04]  /*0a20*/  @P1 FFMA R11, R11, R4, R12 ;  /* 0x000000040b0b1223 */ /* 0x004fc8000000000c */
[----:B---3--:R-:W-:-:S04]  /*0a30*/  @P1 FFMA R12, R2, R14, R11 ;  /* 0x0000000e020c1223 */ /* 0x008fc8000000000b */
[----:B----4-:R-:W-:-:S07]  /*0a40*/  @!P0 FFMA R12, R7, R8, R12 ;  /* 0x00000008070c8223 */ /* 0x010fce000000000c */
.L_x_2:
[----:B------:R-:W1:Y:S01]  /*0a50*/  LDC.64 R2, c[0x0][0x390] ;  /* 0x0000e400ff027b82 */ /* 0x000e620000000a00 */
[----:B------:R-:W-:-:S05]  /*0a60*/  IADD3 R13, PT, PT, R0, R13, RZ ;  /* 0x0000000d000d7210 */ /* 0x000fca0007ffe0ff */
[----:B-1----:R-:W-:-:S05]  /*0a70*/  IMAD.WIDE R2, R13, 0x4, R2 ;  /* 0x000000040d027825 */ /* 0x002fca00078e0202 */
[----:B0-----:R-:W-:Y:S01]  /*0a80*/  STG.E desc[UR18][R2.64], R12 ;  /* 0x0000000c02007986 */ /* 0x001fe2000c101912 */
[----:B------:R-:W-:Y:S05]  /*0a90*/  EXIT ;  /* 0x000000000000794d */ /* 0x000fea0003800000 */
.L_x_4:
[----:B------:R-:W-:-:S00]  /*0aa0*/  BRA `(.L_x_4) ;  /* 0xfffffffc00fc7947 */ /* 0x000fc0000383ffff */
[----:B------:R-:W-:-:S00]  /*0ab0*/  NOP ;  /* 0x0000000000007918 */ /* 0x000fc00000000000 */
        /* <DEDUP_REMOVED lines=12> */
.L_x_5:


//--------------------- .nv.shared.reserved.0     --------------------------
	.section	.nv.shared.reserved.0,"aw",@nobits
	.weak		__nv_reservedSMEM_offset_0_alias
	.size		__nv_reservedSMEM_offset_0_alias, 0, 64
	.other		__nv_reservedSMEM_offset_0_alias,@"STO_CUDA_RESERVED_SHARED STV_DEFAULT"
__nv_reservedSMEM_offset_0_alias:
	.zero		0
	.zero		64


//--------------------- .nv.constant0._Z17gemm_naive_kernelPfS_S_i --------------------------
	.section	.nv.constant0._Z17gemm_naive_kernelPfS_S_i,"a",@progbits
	.sectionflags	@""
	.align	4
.nv.constant0._Z17gemm_naive_kernelPfS_S_i:
	.zero		924


//--------------------- SYMBOLS --------------------------

	.type		.nv.reservedSmem.offset0,@object
	.size		.nv.reservedSmem.offset0,0x4
